//
// Generated by NVIDIA NVVM Compiler
//
// Compiler Build ID: CL-36424714
// Cuda compilation tools, release 13.0, V13.0.88
// Based on NVVM 20.0.0
//

.version 9.0
.target sm_100
.address_size 64

	// .globl	_Z18reduce_sum_squaresPKfPfi
// _ZZ18reduce_sum_squaresPKfPfiE5sdata has been demoted

.visible .entry _Z18reduce_sum_squaresPKfPfi(
	.param .u64 .ptr .align 1 _Z18reduce_sum_squaresPKfPfi_param_0,
	.param .u64 .ptr .align 1 _Z18reduce_sum_squaresPKfPfi_param_1,
	.param .u32 _Z18reduce_sum_squaresPKfPfi_param_2
)
{
	.reg .pred 	%p<6>;
	.reg .b32 	%r<14>;
	.reg .b32 	%f<10>;
	.reg .b64 	%rd<9>;
	// demoted variable
	.shared .align 4 .b8 _ZZ18reduce_sum_squaresPKfPfiE5sdata[1024];
	ld.param.u64 	%rd1, [_Z18reduce_sum_squaresPKfPfi_param_0];
	ld.param.u64 	%rd2, [_Z18reduce_sum_squaresPKfPfi_param_1];
	ld.param.u32 	%r8, [_Z18reduce_sum_squaresPKfPfi_param_2];
	mov.u32 	%r1, %tid.x;
	mov.u32 	%r2, %ctaid.x;
	mov.u32 	%r13, %ntid.x;
	mad.lo.s32 	%r4, %r2, %r13, %r1;
	setp.ge.s32 	%p1, %r4, %r8;
	mov.f32 	%f9, 0f00000000;
	@%p1 bra 	$L__BB0_2;
	cvta.to.global.u64 	%rd3, %rd1;
	mul.wide.s32 	%rd4, %r4, 4;
	add.s64 	%rd5, %rd3, %rd4;
	ld.global.f32 	%f9, [%rd5];
$L__BB0_2:
	mul.f32 	%f4, %f9, %f9;
	shl.b32 	%r9, %r1, 2;
	mov.u32 	%r10, _ZZ18reduce_sum_squaresPKfPfiE5sdata;
	add.s32 	%r5, %r10, %r9;
	st.shared.f32 	[%r5], %f4;
	bar.sync 	0;
	setp.lt.u32 	%p2, %r13, 2;
	@%p2 bra 	$L__BB0_6;
$L__BB0_3:
	shr.u32 	%r7, %r13, 1;
	setp.ge.u32 	%p3, %r1, %r7;
	@%p3 bra 	$L__BB0_5;
	shl.b32 	%r11, %r7, 2;
	add.s32 	%r12, %r5, %r11;
	ld.shared.f32 	%f5, [%r12];
	ld.shared.f32 	%f6, [%r5];
	add.f32 	%f7, %f5, %f6;
	st.shared.f32 	[%r5], %f7;
$L__BB0_5:
	bar.sync 	0;
	setp.gt.u32 	%p4, %r13, 3;
	mov.u32 	%r13, %r7;
	@%p4 bra 	$L__BB0_3;
$L__BB0_6:
	setp.ne.s32 	%p5, %r1, 0;
	@%p5 bra 	$L__BB0_8;
	ld.shared.f32 	%f8, [_ZZ18reduce_sum_squaresPKfPfiE5sdata];
	cvta.to.global.u64 	%rd6, %rd2;
	mul.wide.u32 	%rd7, %r2, 4;
	add.s64 	%rd8, %rd6, %rd7;
	st.global.f32 	[%rd8], %f8;
$L__BB0_8:
	ret;

}
	// .globl	_Z13rms_normalizePKfS0_Pffi
.visible .entry _Z13rms_normalizePKfS0_Pffi(
	.param .u64 .ptr .align 1 _Z13rms_normalizePKfS0_Pffi_param_0,
	.param .u64 .ptr .align 1 _Z13rms_normalizePKfS0_Pffi_param_1,
	.param .u64 .ptr .align 1 _Z13rms_normalizePKfS0_Pffi_param_2,
	.param .f32 _Z13rms_normalizePKfS0_Pffi_param_3,
	.param .u32 _Z13rms_normalizePKfS0_Pffi_param_4
)
{
	.reg .pred 	%p<2>;
	.reg .b32 	%r<6>;
	.reg .b32 	%f<6>;
	.reg .b64 	%rd<11>;

	ld.param.u64 	%rd1, [_Z13rms_normalizePKfS0_Pffi_param_0];
	ld.param.u64 	%rd2, [_Z13rms_normalizePKfS0_Pffi_param_1];
	ld.param.u64 	%rd3, [_Z13rms_normalizePKfS0_Pffi_param_2];
	ld.param.f32 	%f1, [_Z13rms_normalizePKfS0_Pffi_param_3];
	ld.param.u32 	%r2, [_Z13rms_normalizePKfS0_Pffi_param_4];
	mov.u32 	%r3, %ctaid.x;
	mov.u32 	%r4, %ntid.x;
	mov.u32 	%r5, %tid.x;
	mad.lo.s32 	%r1, %r3, %r4, %r5;
	setp.ge.s32 	%p1, %r1, %r2;
	@%p1 bra 	$L__BB1_2;
	cvta.to.global.u64 	%rd4, %rd1;
	cvta.to.global.u64 	%rd5, %rd2;
	cvta.to.global.u64 	%rd6, %rd3;
	mul.wide.s32 	%rd7, %r1, 4;
	add.s64 	%rd8, %rd4, %rd7;
	ld.global.f32 	%f2, [%rd8];
	mul.f32 	%f3, %f1, %f2;
	add.s64 	%rd9, %rd5, %rd7;
	ld.global.f32 	%f4, [%rd9];
	mul.f32 	%f5, %f3, %f4;
	add.s64 	%rd10, %rd6, %rd7;
	st.global.f32 	[%rd10], %f5;
$L__BB1_2:
	ret;

}


// ===== COMPILED SASS (sm_100) =====

	.target	sm_100

	.elftype	@"ET_EXEC"


//--------------------- .note.nv.tkinfo           --------------------------
	.section	.note.nv.tkinfo,"",@"SHT_NOTE"
	.sectionflags	@"SHF_NOTE_NV_TKINFO"
	.tkinfo
        /*0018*/ 	.word	0x00000002
        /*0030*/ 	.string	""
        /*0030*/ 	.string	"ptxas"
        /*0030*/ 	.string	"Cuda compilation tools, release 13.0, V13.0.88"
        /*0030*/ 	.string	"Build cuda_13.0.r13.0/compiler.36424714_0"
        /*0030*/ 	.string	"-arch sm_100 -m 64 "



//--------------------- .note.nv.cuinfo           --------------------------
	.section	.note.nv.cuinfo,"",@"SHT_NOTE"
	.sectionflags	@"SHF_NOTE_NV_CUINFO"
        /*0018*/ 	.short	0x0002
        /*001a*/ 	.short	0x0064
        /*001c*/ 	.short	0x0082
	.zero		2


//--------------------- .nv.info                  --------------------------
	.section	.nv.info,"",@"SHT_CUDA_INFO"
	.align	4


	//----- nvinfo : EIATTR_REGCOUNT
	.align		4
        /*0000*/ 	.byte	0x04, 0x2f
        /*0002*/ 	.short	(.L_1 - .L_0)
	.align		4
.L_0:
        /*0004*/ 	.word	index@(_Z18reduce_sum_squaresPKfPfi)
        /*0008*/ 	.word	0x0000000b


	//----- nvinfo : EIATTR_FRAME_SIZE
	.align		4
.L_1:
        /*000c*/ 	.byte	0x04, 0x11
        /*000e*/ 	.short	(.L_3 - .L_2)
	.align		4
.L_2:
        /*0010*/ 	.word	index@(_Z18reduce_sum_squaresPKfPfi)
        /*0014*/ 	.word	0x00000000


	//----- nvinfo : EIATTR_REGCOUNT
	.align		4
.L_3:
        /*0018*/ 	.byte	0x04, 0x2f
        /*001a*/ 	.short	(.L_5 - .L_4)
	.align		4
.L_4:
        /*001c*/ 	.word	index@(_Z13rms_normalizePKfS0_Pffi)
        /*0020*/ 	.word	0x0000000c


	//----- nvinfo : EIATTR_FRAME_SIZE
	.align		4
.L_5:
        /*0024*/ 	.byte	0x04, 0x11
        /*0026*/ 	.short	(.L_7 - .L_6)
	.align		4
.L_6:
        /*0028*/ 	.word	index@(_Z13rms_normalizePKfS0_Pffi)
        /*002c*/ 	.word	0x00000000


	//----- nvinfo : EIATTR_MIN_STACK_SIZE
	.align		4
.L_7:
        /*0030*/ 	.byte	0x04, 0x12
        /*0032*/ 	.short	(.L_9 - .L_8)
	.align		4
.L_8:
        /*0034*/ 	.word	index@(_Z13rms_normalizePKfS0_Pffi)
        /*0038*/ 	.word	0x00000000


	//----- nvinfo : EIATTR_MIN_STACK_SIZE
	.align		4
.L_9:
        /*003c*/ 	.byte	0x04, 0x12
        /*003e*/ 	.short	(.L_11 - .L_10)
	.align		4
.L_10:
        /*0040*/ 	.word	index@(_Z18reduce_sum_squaresPKfPfi)
        /*0044*/ 	.word	0x00000000
.L_11:


//--------------------- .nv.compat                --------------------------
	.section	.nv.compat,"",@"SHT_CUDA_COMPAT_INFO"
	.align	4
        /*0000*/ 	.byte	0x02, 0x09, 0x00, 0x00, 0x02, 0x02, 0x01, 0x00, 0x02, 0x05, 0x05, 0x00, 0x03, 0x07, 0x01, 0x01
        /*0010*/ 	.byte	0x02, 0x03, 0x00, 0x00, 0x02, 0x06, 0x01, 0x00, 0x04, 0x0b, 0x08, 0x00, 0x09, 0x00, 0x00, 0x00
        /*0020*/ 	.byte	0x00, 0x00, 0x00, 0x00


//--------------------- .nv.info._Z13rms_normalizePKfS0_Pffi --------------------------
	.section	.nv.info._Z13rms_normalizePKfS0_Pffi,"",@"SHT_CUDA_INFO"
	.sectionflags	@""
	.align	4


	//----- nvinfo : EIATTR_CUDA_API_VERSION
	.align		4
        /*0000*/ 	.byte	0x04, 0x37
        /*0002*/ 	.short	(.L_13 - .L_12)
.L_12:
        /*0004*/ 	.word	0x00000082


	//----- nvinfo : EIATTR_KPARAM_INFO
	.align		4
.L_13:
        /*0008*/ 	.byte	0x04, 0x17
        /*000a*/ 	.short	(.L_15 - .L_14)
.L_14:
        /*000c*/ 	.word	0x00000000
        /*0010*/ 	.short	0x0004
        /*0012*/ 	.short	0x001c
        /*0014*/ 	.byte	0x00, 0xf0, 0x11, 0x00


	//----- nvinfo : EIATTR_KPARAM_INFO
	.align		4
.L_15:
        /*0018*/ 	.byte	0x04, 0x17
        /*001a*/ 	.short	(.L_17 - .L_16)
.L_16:
        /*001c*/ 	.word	0x00000000
        /*0020*/ 	.short	0x0003
        /*0022*/ 	.short	0x0018
        /*0024*/ 	.byte	0x00, 0xf0, 0x11, 0x00


	//----- nvinfo : EIATTR_KPARAM_INFO
	.align		4
.L_17:
        /*0028*/ 	.byte	0x04, 0x17
        /*002a*/ 	.short	(.L_19 - .L_18)
.L_18:
        /*002c*/ 	.word	0x00000000
        /*0030*/ 	.short	0x0002
        /*0032*/ 	.short	0x0010
        /*0034*/ 	.byte	0x00, 0xf5, 0x21, 0x00


	//----- nvinfo : EIATTR_KPARAM_INFO
	.align		4
.L_19:
        /*0038*/ 	.byte	0x04, 0x17
        /*003a*/ 	.short	(.L_21 - .L_20)
.L_20:
        /*003c*/ 	.word	0x00000000
        /*0040*/ 	.short	0x0001
        /*0042*/ 	.short	0x0008
        /*0044*/ 	.byte	0x00, 0xf5, 0x21, 0x00


	//----- nvinfo : EIATTR_KPARAM_INFO
	.align		4
.L_21:
        /*0048*/ 	.byte	0x04, 0x17
        /*004a*/ 	.short	(.L_23 - .L_22)
.L_22:
        /*004c*/ 	.word	0x00000000
        /*0050*/ 	.short	0x0000
        /*0052*/ 	.short	0x0000
        /*0054*/ 	.byte	0x00, 0xf5, 0x21, 0x00


	//----- nvinfo : EIATTR_SPARSE_MMA_MASK
	.align		4
.L_23:
        /*0058*/ 	.byte	0x03, 0x50
        /*005a*/ 	.short	0x0000


	//----- nvinfo : EIATTR_MAXREG_COUNT
	.align		4
        /*005c*/ 	.byte	0x03, 0x1b
        /*005e*/ 	.short	0x00ff


	//----- nvinfo : EIATTR_MERCURY_ISA_VERSION
	.align		4
        /*0060*/ 	.byte	0x03, 0x5f
        /*0062*/ 	.short	0x0101


	//----- nvinfo : EIATTR_VRC_CTA_INIT_COUNT
	.align		4
        /*0064*/ 	.byte	0x02, 0x4a
	.zero		1
	.zero		1


	//----- nvinfo : EIATTR_EXIT_INSTR_OFFSETS
	.align		4
        /*0068*/ 	.byte	0x04, 0x1c
        /*006a*/ 	.short	(.L_25 - .L_24)


	//   ....[0]....
.L_24:
        /*006c*/ 	.word	0x00000070


	//   ....[1]....
        /*0070*/ 	.word	0x00000150


	//----- nvinfo : EIATTR_CBANK_PARAM_SIZE
	.align		4
.L_25:
        /*0074*/ 	.byte	0x03, 0x19
        /*0076*/ 	.short	0x0020


	//----- nvinfo : EIATTR_PARAM_CBANK
	.align		4
        /*0078*/ 	.byte	0x04, 0x0a
        /*007a*/ 	.short	(.L_27 - .L_26)
	.align		4
.L_26:
        /*007c*/ 	.word	index@(.nv.constant0._Z13rms_normalizePKfS0_Pffi)
        /*0080*/ 	.short	0x0380
        /*0082*/ 	.short	0x0020


	//----- nvinfo : EIATTR_SW_WAR
	.align		4
.L_27:
        /*0084*/ 	.byte	0x04, 0x36
        /*0086*/ 	.short	(.L_29 - .L_28)
.L_28:
        /*0088*/ 	.word	0x00000008
.L_29:


//--------------------- .nv.info._Z18reduce_sum_squaresPKfPfi --------------------------
	.section	.nv.info._Z18reduce_sum_squaresPKfPfi,"",@"SHT_CUDA_INFO"
	.sectionflags	@""
	.align	4


	//----- nvinfo : EIATTR_CUDA_API_VERSION
	.align		4
        /*0000*/ 	.byte	0x04, 0x37
        /*0002*/ 	.short	(.L_31 - .L_30)
.L_30:
        /*0004*/ 	.word	0x00000082


	//----- nvinfo : EIATTR_KPARAM_INFO
	.align		4
.L_31:
        /*0008*/ 	.byte	0x04, 0x17
        /*000a*/ 	.short	(.L_33 - .L_32)
.L_32:
        /*000c*/ 	.word	0x00000000
        /*0010*/ 	.short	0x0002
        /*0012*/ 	.short	0x0010
        /*0014*/ 	.byte	0x00, 0xf0, 0x11, 0x00


	//----- nvinfo : EIATTR_KPARAM_INFO
	.align		4
.L_33:
        /*0018*/ 	.byte	0x04, 0x17
        /*001a*/ 	.short	(.L_35 - .L_34)
.L_34:
        /*001c*/ 	.word	0x00000000
        /*0020*/ 	.short	0x0001
        /*0022*/ 	.short	0x0008
        /*0024*/ 	.byte	0x00, 0xf5, 0x21, 0x00


	//----- nvinfo : EIATTR_KPARAM_INFO
	.align		4
.L_35:
        /*0028*/ 	.byte	0x04, 0x17
        /*002a*/ 	.short	(.L_37 - .L_36)
.L_36:
        /*002c*/ 	.word	0x00000000
        /*0030*/ 	.short	0x0000
        /*0032*/ 	.short	0x0000
        /*0034*/ 	.byte	0x00, 0xf5, 0x21, 0x00


	//----- nvinfo : EIATTR_SPARSE_MMA_MASK
	.align		4
.L_37:
        /*0038*/ 	.byte	0x03, 0x50
        /*003a*/ 	.short	0x0000


	//----- nvinfo : EIATTR_MAXREG_COUNT
	.align		4
        /*003c*/ 	.byte	0x03, 0x1b
        /*003e*/ 	.short	0x00ff


	//----- nvinfo : EIATTR_NUM_BARRIERS
	.align		4
        /*0040*/ 	.byte	0x02, 0x4c
        /*0042*/ 	.byte	0x01
	.zero		1


	//----- nvinfo : EIATTR_MERCURY_ISA_VERSION
	.align		4
        /*0044*/ 	.byte	0x03, 0x5f
        /*0046*/ 	.short	0x0101


	//----- nvinfo : EIATTR_VRC_CTA_INIT_COUNT
	.align		4
        /*0048*/ 	.byte	0x02, 0x4a
	.zero		1
	.zero		1


	//----- nvinfo : EIATTR_EXIT_INSTR_OFFSETS
	.align		4
        /*004c*/ 	.byte	0x04, 0x1c
        /*004e*/ 	.short	(.L_39 - .L_38)


	//   ....[0]....
.L_38:
        /*0050*/ 	.word	0x00000220


	//   ....[1]....
        /*0054*/ 	.word	0x000002a0


	//----- nvinfo : EIATTR_CBANK_PARAM_SIZE
	.align		4
.L_39:
        /*0058*/ 	.byte	0x03, 0x19
        /*005a*/ 	.short	0x0014


	//----- nvinfo : EIATTR_PARAM_CBANK
	.align		4
        /*005c*/ 	.byte	0x04, 0x0a
        /*005e*/ 	.short	(.L_41 - .L_40)
	.align		4
.L_40:
        /*0060*/ 	.word	index@(.nv.constant0._Z18reduce_sum_squaresPKfPfi)
        /*0064*/ 	.short	0x0380
        /*0066*/ 	.short	0x0014


	//----- nvinfo : EIATTR_SW_WAR
	.align		4
.L_41:
        /*0068*/ 	.byte	0x04, 0x36
        /*006a*/ 	.short	(.L_43 - .L_42)
.L_42:
        /*006c*/ 	.word	0x00000008
.L_43:


//--------------------- .nv.callgraph             --------------------------
	.section	.nv.callgraph,"",@"SHT_CUDA_CALLGRAPH"
	.align	4
	.sectionentsize	8
	.align		4
        /*0000*/ 	.word	0x00000000
	.align		4
        /*0004*/ 	.word	0xffffffff
	.align		4
        /*0008*/ 	.word	0x00000000
	.align		4
        /*000c*/ 	.word	0xfffffffe
	.align		4
        /*0010*/ 	.word	0x00000000
	.align		4
        /*0014*/ 	.word	0xfffffffd
	.align		4
        /*0018*/ 	.word	0x00000000
	.align		4
        /*001c*/ 	.word	0xfffffffc


//--------------------- .text._Z13rms_normalizePKfS0_Pffi --------------------------
	.section	.text._Z13rms_normalizePKfS0_Pffi,"ax",@progbits
	.align	128
        .global         _Z13rms_normalizePKfS0_Pffi
        .type           _Z13rms_normalizePKfS0_Pffi,@function
        .size           _Z13rms_normalizePKfS0_Pffi,(.L_x_4 - _Z13rms_normalizePKfS0_Pffi)
        .other          _Z13rms_normalizePKfS0_Pffi,@"STO_CUDA_ENTRY STV_DEFAULT"
_Z13rms_normalizePKfS0_Pffi:
.text._Z13rms_normalizePKfS0_Pffi:
[----:B------:R-:W-:Y:S01]  /*0000*/  LDC R1, c[0x0][0x37c] ;  /* 0x0000df00ff017b82 */ /* 0x000fe20000000800 */
[----:B------:R-:W0:Y:S07]  /*0010*/  S2R R0, SR_TID.X ;  /* 0x0000000000007919 */ /* 0x000e2e0000002100 */
[----:B------:R-:W0:Y:S01]  /*0020*/  S2UR UR4, SR_CTAID.X ;  /* 0x00000000000479c3 */ /* 0x000e220000002500 */
[----:B------:R-:W1:Y:S07]  /*0030*/  LDCU UR5, c[0x0][0x39c] ;  /* 0x00007380ff0577ac */ /* 0x000e6e0008000800 */
[----:B------:R-:W0:Y:S02]  /*0040*/  LDC R9, c[0x0][0x360] ;  /* 0x0000d800ff097b82 */ /* 0x000e240000000800 */
[----:B0-----:R-:W-:-:S05]  /*0050*/  IMAD R9, R9, UR4, R0 ;  /* 0x0000000409097c24 */ /* 0x001fca000f8e0200 */
[----:B-1----:R-:W-:-:S13]  /*0060*/  ISETP.GE.AND P0, PT, R9, UR5, PT ;  /* 0x0000000509007c0c */ /* 0x002fda000bf06270 */
[----:B------:R-:W-:Y:S05]  /*0070*/  @P0 EXIT ;  /* 0x000000000000094d */ /* 0x000fea0003800000 */
[----:B------:R-:W0:Y:S01]  /*0080*/  LDC.64 R2, c[0x0][0x380] ;  /* 0x0000e000ff027b82 */ /* 0x000e220000000a00 */
[----:B------:R-:W1:Y:S01]  /*0090*/  LDCU.64 UR4, c[0x0][0x358] ;  /* 0x00006b00ff0477ac */ /* 0x000e620008000a00 */
[----:B------:R-:W2:Y:S06]  /*00a0*/  LDCU UR6, c[0x0][0x398] ;  /* 0x00007300ff0677ac */ /* 0x000eac0008000800 */
[----:B------:R-:W3:Y:S08]  /*00b0*/  LDC.64 R4, c[0x0][0x388] ;  /* 0x0000e200ff047b82 */ /* 0x000ef00000000a00 */
[----:B------:R-:W4:Y:S01]  /*00c0*/  LDC.64 R6, c[0x0][0x390] ;  /* 0x0000e400ff067b82 */ /* 0x000f220000000a00 */
[----:B0-----:R-:W-:-:S06]  /*00d0*/  IMAD.WIDE R2, R9, 0x4, R2 ;  /* 0x0000000409027825 */ /* 0x001fcc00078e0202 */
[----:B-1----:R-:W2:Y:S01]  /*00e0*/  LDG.E R2, desc[UR4][R2.64] ;  /* 0x0000000402027981 */ /* 0x002ea2000c1e1900 */
[----:B---3--:R-:W-:-:S06]  /*00f0*/  IMAD.WIDE R4, R9, 0x4, R4 ;  /* 0x0000000409047825 */ /* 0x008fcc00078e0204 */
[----:B------:R-:W3:Y:S01]  /*0100*/  LDG.E R5, desc[UR4][R4.64] ;  /* 0x0000000404057981 */ /* 0x000ee2000c1e1900 */
[----:B----4-:R-:W-:-:S04]  /*0110*/  IMAD.WIDE R6, R9, 0x4, R6 ;  /* 0x0000000409067825 */ /* 0x010fc800078e0206 */
[----:B--2---:R-:W-:-:S04]  /*0120*/  FMUL R0, R2, UR6 ;  /* 0x0000000602007c20 */ /* 0x004fc80008400000 */
[----:B---3--:R-:W-:-:S05]  /*0130*/  FMUL R9, R0, R5 ;  /* 0x0000000500097220 */ /* 0x008fca0000400000 */
[----:B------:R-:W-:Y:S01]  /*0140*/  STG.E desc[UR4][R6.64], R9 ;  /* 0x0000000906007986 */ /* 0x000fe2000c101904 */
[----:B------:R-:W-:Y:S05]  /*0150*/  EXIT ;  /* 0x000000000000794d */ /* 0x000fea0003800000 */
.L_x_0:
[----:B------:R-:W-:-:S00]  /*0160*/  BRA `(.L_x_0) ;  /* 0xfffffffc00fc7947 */ /* 0x000fc0000383ffff */
[----:B------:R-:W-:-:S00]  /*0170*/  NOP ;  /* 0x0000000000007918 */ /* 0x000fc00000000000 */
        /* <DEDUP_REMOVED lines=8> */
.L_x_4:


//--------------------- .text._Z18reduce_sum_squaresPKfPfi --------------------------
	.section	.text._Z18reduce_sum_squaresPKfPfi,"ax",@progbits
	.align	128
        .global         _Z18reduce_sum_squaresPKfPfi
        .type           _Z18reduce_sum_squaresPKfPfi,@function
        .size           _Z18reduce_sum_squaresPKfPfi,(.L_x_5 - _Z18reduce_sum_squaresPKfPfi)
        .other          _Z18reduce_sum_squaresPKfPfi,@"STO_CUDA_ENTRY STV_DEFAULT"
_Z18reduce_sum_squaresPKfPfi:
.text._Z18reduce_sum_squaresPKfPfi:
[----:B------:R-:W-:Y:S01]  /*0000*/  LDC R1, c[0x0][0x37c] ;  /* 0x0000df00ff017b82 */ /* 0x000fe20000000800 */
[----:B------:R-:W0:Y:S01]  /*0010*/  S2R R6, SR_TID.X ;  /* 0x0000000000067919 */ /* 0x000e220000002100 */
[----:B------:R-:W0:Y:S01]  /*0020*/  LDCU UR8, c[0x0][0x360] ;  /* 0x00006c00ff0877ac */ /* 0x000e220008000800 */
[----:B------:R-:W-:Y:S01]  /*0030*/  IMAD.MOV.U32 R4, RZ, RZ, RZ ;  /* 0x000000ffff047224 */ /* 0x000fe200078e00ff */
[----:B------:R-:W0:Y:S01]  /*0040*/  S2R R7, SR_CTAID.X ;  /* 0x0000000000077919 */ /* 0x000e220000002500 */
[----:B------:R-:W1:Y:S01]  /*0050*/  LDCU UR4, c[0x0][0x390] ;  /* 0x00007200ff0477ac */ /* 0x000e620008000800 */
[----:B------:R-:W2:Y:S01]  /*0060*/  LDCU.64 UR6, c[0x0][0x358] ;  /* 0x00006b00ff0677ac */ /* 0x000ea20008000a00 */
[----:B0-----:R-:W-:-:S05]  /*0070*/  IMAD R5, R7, UR8, R6 ;  /* 0x0000000807057c24 */ /* 0x001fca000f8e0206 */
[----:B-1----:R-:W-:-:S13]  /*0080*/  ISETP.GE.AND P0, PT, R5, UR4, PT ;  /* 0x0000000405007c0c */ /* 0x002fda000bf06270 */
[----:B------:R-:W0:Y:S02]  /*0090*/  @!P0 LDC.64 R2, c[0x0][0x380] ;  /* 0x0000e000ff028b82 */ /* 0x000e240000000a00 */
[----:B0-----:R-:W-:-:S05]  /*00a0*/  @!P0 IMAD.WIDE R2, R5, 0x4, R2 ;  /* 0x0000000405028825 */ /* 0x001fca00078e0202 */
[----:B--2---:R-:W2:Y:S01]  /*00b0*/  @!P0 LDG.E R4, desc[UR6][R2.64] ;  /* 0x0000000602048981 */ /* 0x004ea2000c1e1900 */
[----:B------:R-:W0:Y:S01]  /*00c0*/  S2UR UR5, SR_CgaCtaId ;  /* 0x00000000000579c3 */ /* 0x000e220000008800 */
[----:B------:R-:W-:Y:S01]  /*00d0*/  IMAD.U32 R0, RZ, RZ, UR8 ;  /* 0x00000008ff007e24 */ /* 0x000fe2000f8e00ff */
[----:B------:R-:W-:Y:S01]  /*00e0*/  UMOV UR4, 0x400 ;  /* 0x0000040000047882 */ /* 0x000fe20000000000 */
[----:B------:R-:W-:-:S03]  /*00f0*/  ISETP.NE.AND P0, PT, R6, RZ, PT ;  /* 0x000000ff0600720c */ /* 0x000fc60003f05270 */
[----:B------:R-:W-:Y:S01]  /*0100*/  ISETP.GE.U32.AND P1, PT, R0, 0x2, PT ;  /* 0x000000020000780c */ /* 0x000fe20003f26070 */
[----:B0-----:R-:W-:-:S06]  /*0110*/  ULEA UR4, UR5, UR4, 0x18 ;  /* 0x0000000405047291 */ /* 0x001fcc000f8ec0ff */
[----:B------:R-:W-:Y:S01]  /*0120*/  LEA R5, R6, UR4, 0x2 ;  /* 0x0000000406057c11 */ /* 0x000fe2000f8e10ff */
[----:B--2---:R-:W-:-:S05]  /*0130*/  FMUL R4, R4, R4 ;  /* 0x0000000404047220 */ /* 0x004fca0000400000 */
[----:B------:R0:W-:Y:S01]  /*0140*/  STS [R5], R4 ;  /* 0x0000000405007388 */ /* 0x0001e20000000800 */
[----:B------:R-:W-:Y:S06]  /*0150*/  BAR.SYNC.DEFER_BLOCKING 0x0 ;  /* 0x0000000000007b1d */ /* 0x000fec0000010000 */
[----:B------:R-:W-:Y:S05]  /*0160*/  @!P1 BRA `(.L_x_1) ;  /* 0x00000000002c9947 */ /* 0x000fea0003800000 */
.L_x_2:
[----:B------:R-:W-:-:S04]  /*0170*/  SHF.R.U32.HI R8, RZ, 0x1, R0 ;  /* 0x00000001ff087819 */ /* 0x000fc80000011600 */
[----:B------:R-:W-:-:S13]  /*0180*/  ISETP.GE.U32.AND P1, PT, R6, R8, PT ;  /* 0x000000080600720c */ /* 0x000fda0003f26070 */
[----:B------:R-:W-:Y:S01]  /*0190*/  @!P1 LEA R2, R8, R5, 0x2 ;  /* 0x0000000508029211 */ /* 0x000fe200078e10ff */
[----:B------:R-:W-:Y:S05]  /*01a0*/  @!P1 LDS R3, [R5] ;  /* 0x0000000005039984 */ /* 0x000fea0000000800 */
[----:B------:R-:W0:Y:S02]  /*01b0*/  @!P1 LDS R2, [R2] ;  /* 0x0000000002029984 */ /* 0x000e240000000800 */
[----:B0-----:R-:W-:-:S05]  /*01c0*/  @!P1 FADD R4, R2, R3 ;  /* 0x0000000302049221 */ /* 0x001fca0000000000 */
[----:B------:R1:W-:Y:S01]  /*01d0*/  @!P1 STS [R5], R4 ;  /* 0x0000000405009388 */ /* 0x0003e20000000800 */
[----:B------:R-:W-:Y:S01]  /*01e0*/  BAR.SYNC.DEFER_BLOCKING 0x0 ;  /* 0x0000000000007b1d */ /* 0x000fe20000010000 */
[----:B------:R-:W-:Y:S01]  /*01f0*/  ISETP.GT.U32.AND P1, PT, R0, 0x3, PT ;  /* 0x000000030000780c */ /* 0x000fe20003f24070 */
[----:B------:R-:W-:-:S12]  /*0200*/  IMAD.MOV.U32 R0, RZ, RZ, R8 ;  /* 0x000000ffff007224 */ /* 0x000fd800078e0008 */
[----:B-1----:R-:W-:Y:S05]  /*0210*/  @P1 BRA `(.L_x_2) ;  /* 0xfffffffc00d41947 */ /* 0x002fea000383ffff */
.L_x_1:
[----:B------:R-:W-:Y:S05]  /*0220*/  @P0 EXIT ;  /* 0x000000000000094d */ /* 0x000fea0003800000 */
[----:B------:R-:W1:Y:S01]  /*0230*/  S2UR UR5, SR_CgaCtaId ;  /* 0x00000000000579c3 */ /* 0x000e620000008800 */
[----:B------:R-:W-:-:S07]  /*0240*/  UMOV UR4, 0x400 ;  /* 0x0000040000047882 */ /* 0x000fce0000000000 */
[----:B------:R-:W2:Y:S01]  /*0250*/  LDC.64 R2, c[0x0][0x388] ;  /* 0x0000e200ff027b82 */ /* 0x000ea20000000a00 */
[----:B-1----:R-:W-:Y:S01]  /*0260*/  ULEA UR4, UR5, UR4, 0x18 ;  /* 0x0000000405047291 */ /* 0x002fe2000f8ec0ff */
[----:B--2---:R-:W-:-:S08]  /*0270*/  IMAD.WIDE.U32 R2, R7, 0x4, R2 ;  /* 0x0000000407027825 */ /* 0x004fd000078e0002 */
[----:B0-----:R-:W0:Y:S04]  /*0280*/  LDS R5, [UR4] ;  /* 0x00000004ff057984 */ /* 0x001e280008000800 */
[----:B0-----:R-:W-:Y:S01]  /*0290*/  STG.E desc[UR6][R2.64], R5 ;  /* 0x0000000502007986 */ /* 0x001fe2000c101906 */
[----:B------:R-:W-:Y:S05]  /*02a0*/  EXIT ;  /* 0x000000000000794d */ /* 0x000fea0003800000 */
.L_x_3:
        /* <DEDUP_REMOVED lines=13> */
.L_x_5:


//--------------------- .nv.shared.reserved.0     --------------------------
	.section	.nv.shared.reserved.0,"aw",@nobits
	.weak		__nv_reservedSMEM_offset_0_alias
	.size		__nv_reservedSMEM_offset_0_alias, 0, 64
	.other		__nv_reservedSMEM_offset_0_alias,@"STO_CUDA_RESERVED_SHARED STV_DEFAULT"
__nv_reservedSMEM_offset_0_alias:
	.zero		0
	.zero		64


//--------------------- .nv.shared._Z18reduce_sum_squaresPKfPfi --------------------------
	.section	.nv.shared._Z18reduce_sum_squaresPKfPfi,"aw",@nobits
	.sectionflags	@""
	.align	4
.nv.shared._Z18reduce_sum_squaresPKfPfi:
	.zero		2048


//--------------------- .nv.constant0._Z13rms_normalizePKfS0_Pffi --------------------------
	.section	.nv.constant0._Z13rms_normalizePKfS0_Pffi,"a",@progbits
	.sectionflags	@""
	.align	4
.nv.constant0._Z13rms_normalizePKfS0_Pffi:
	.zero		928


//--------------------- .nv.constant0._Z18reduce_sum_squaresPKfPfi --------------------------
	.section	.nv.constant0._Z18reduce_sum_squaresPKfPfi,"a",@progbits
	.sectionflags	@""
	.align	4
.nv.constant0._Z18reduce_sum_squaresPKfPfi:
	.zero		916


//--------------------- SYMBOLS --------------------------

	.type		.nv.reservedSmem.offset0,@object
	.size		.nv.reservedSmem.offset0,0x4
	.type		.nv.reservedSmem.cap,@object
	.size		.nv.reservedSmem.cap,0x4
